	.headerflags	@"EF_CUDA_TEXMODE_UNIFIED EF_CUDA_64BIT_ADDRESS EF_CUDA_SM75 EF_CUDA_VIRTUAL_SM(EF_CUDA_SM75)"
	.elftype	@"ET_EXEC"


//--------------------- .nv.info                  --------------------------
	.section	.nv.info,"",@"SHT_CUDA_INFO"
	.align	4


	//----- nvinfo : EIATTR_REGCOUNT
	.align		4
        /*0000*/ 	.byte	0x04, 0x2f
        /*0002*/ 	.short	(.L_1 - .L_0)
	.align		4
.L_0:
        /*0004*/ 	.word	index@(_rope_embedding)
        /*0008*/ 	.word	0x0000001a


	//----- nvinfo : EIATTR_MIN_STACK_SIZE
	.align		4
.L_1:
        /*000c*/ 	.byte	0x04, 0x12
        /*000e*/ 	.short	(.L_3 - .L_2)
	.align		4
.L_2:
        /*0010*/ 	.word	index@(_rope_embedding)
        /*0014*/ 	.word	0x00000000


	//----- nvinfo : EIATTR_FRAME_SIZE
	.align		4
.L_3:
        /*0018*/ 	.byte	0x04, 0x11
        /*001a*/ 	.short	(.L_5 - .L_4)
	.align		4
.L_4:
        /*001c*/ 	.word	index@(_rope_embedding)
        /*0020*/ 	.word	0x00000000


	//----- nvinfo : EIATTR_MIN_STACK_SIZE
	.align		4
.L_5:
        /*0024*/ 	.byte	0x04, 0x12
        /*0026*/ 	.short	(.L_7 - .L_6)
	.align		4
.L_6:
        /*0028*/ 	.word	index@(_rope_embedding)
        /*002c*/ 	.word	0x00000000
.L_7:


//--------------------- .nv.info._rope_embedding  --------------------------
	.section	.nv.info._rope_embedding,"",@"SHT_CUDA_INFO"
	.sectionflags	@""
	.align	4


	//----- nvinfo : EIATTR_SW_WAR
	.align		4
        /*0000*/ 	.byte	0x04, 0x36
        /*0002*/ 	.short	(.L_9 - .L_8)
.L_8:
        /*0004*/ 	.word	0x00000001


	//----- nvinfo : EIATTR_CUDA_API_VERSION
	.align		4
.L_9:
        /*0008*/ 	.byte	0x04, 0x37
        /*000a*/ 	.short	(.L_11 - .L_10)
.L_10:
        /*000c*/ 	.word	0x0000007c


	//----- nvinfo : EIATTR_PARAM_CBANK
	.align		4
.L_11:
        /*0010*/ 	.byte	0x04, 0x0a
        /*0012*/ 	.short	(.L_13 - .L_12)
	.align		4
.L_12:
        /*0014*/ 	.word	index@(.nv.constant0._rope_embedding)
        /*0018*/ 	.short	0x0160
        /*001a*/ 	.short	0x0030


	//----- nvinfo : EIATTR_CBANK_PARAM_SIZE
	.align		4
.L_13:
        /*001c*/ 	.byte	0x03, 0x19
        /*001e*/ 	.short	0x0030


	//----- nvinfo : EIATTR_KPARAM_INFO
	.align		4
        /*0020*/ 	.byte	0x04, 0x17
        /*0022*/ 	.short	(.L_15 - .L_14)
.L_14:
        /*0024*/ 	.word	0x00000000
        /*0028*/ 	.short	0x0006
        /*002a*/ 	.short	0x002c
        /*002c*/ 	.byte	0x00, 0xf0, 0x11, 0x00


	//----- nvinfo : EIATTR_KPARAM_INFO
	.align		4
.L_15:
        /*0030*/ 	.byte	0x04, 0x17
        /*0032*/ 	.short	(.L_17 - .L_16)
.L_16:
        /*0034*/ 	.word	0x00000000
        /*0038*/ 	.short	0x0005
        /*003a*/ 	.short	0x0028
        /*003c*/ 	.byte	0x00, 0xf0, 0x11, 0x00


	//----- nvinfo : EIATTR_KPARAM_INFO
	.align		4
.L_17:
        /*0040*/ 	.byte	0x04, 0x17
        /*0042*/ 	.short	(.L_19 - .L_18)
.L_18:
        /*0044*/ 	.word	0x00000000
        /*0048*/ 	.short	0x0004
        /*004a*/ 	.short	0x0020
        /*004c*/ 	.byte	0x00, 0xf0, 0x21, 0x00


	//----- nvinfo : EIATTR_KPARAM_INFO
	.align		4
.L_19:
        /*0050*/ 	.byte	0x04, 0x17
        /*0052*/ 	.short	(.L_21 - .L_20)
.L_20:
        /*0054*/ 	.word	0x00000000
        /*0058*/ 	.short	0x0003
        /*005a*/ 	.short	0x0018
        /*005c*/ 	.byte	0x00, 0xf0, 0x11, 0x00


	//----- nvinfo : EIATTR_KPARAM_INFO
	.align		4
.L_21:
        /*0060*/ 	.byte	0x04, 0x17
        /*0062*/ 	.short	(.L_23 - .L_22)
.L_22:
        /*0064*/ 	.word	0x00000000
        /*0068*/ 	.short	0x0002
        /*006a*/ 	.short	0x0010
        /*006c*/ 	.byte	0x00, 0xf0, 0x21, 0x00


	//----- nvinfo : EIATTR_KPARAM_INFO
	.align		4
.L_23:
        /*0070*/ 	.byte	0x04, 0x17
        /*0072*/ 	.short	(.L_25 - .L_24)
.L_24:
        /*0074*/ 	.word	0x00000000
        /*0078*/ 	.short	0x0001
        /*007a*/ 	.short	0x0008
        /*007c*/ 	.byte	0x00, 0xf0, 0x11, 0x00


	//----- nvinfo : EIATTR_KPARAM_INFO
	.align		4
.L_25:
        /*0080*/ 	.byte	0x04, 0x17
        /*0082*/ 	.short	(.L_27 - .L_26)
.L_26:
        /*0084*/ 	.word	0x00000000
        /*0088*/ 	.short	0x0000
        /*008a*/ 	.short	0x0000
        /*008c*/ 	.byte	0x00, 0xf0, 0x21, 0x00


	//----- nvinfo : EIATTR_MAXREG_COUNT
	.align		4
.L_27:
        /*0090*/ 	.byte	0x03, 0x1b
        /*0092*/ 	.short	0x00ff


	//----- nvinfo : EIATTR_EXIT_INSTR_OFFSETS
	.align		4
        /*0094*/ 	.byte	0x04, 0x1c
        /*0096*/ 	.short	(.L_29 - .L_28)


	//   ....[0]....
.L_28:
        /*0098*/ 	.word	0x00000180


	//   ....[1]....
        /*009c*/ 	.word	0x000008c0


	//   ....[2]....
        /*00a0*/ 	.word	0x00000980


	//   ....[3]....
        /*00a4*/ 	.word	0x000009a0


	//----- nvinfo : EIATTR_MAX_THREADS
	.align		4
.L_29:
        /*00a8*/ 	.byte	0x04, 0x05
        /*00aa*/ 	.short	(.L_31 - .L_30)
.L_30:
        /*00ac*/ 	.word	0x00000080
        /*00b0*/ 	.word	0x00000001
        /*00b4*/ 	.word	0x00000001
.L_31:


//--------------------- .nv.callgraph             --------------------------
	.section	.nv.callgraph,"",@"SHT_CUDA_CALLGRAPH"
	.align	4
	.sectionentsize	8
	.align		4
        /*0000*/ 	.word	0x00000000
	.align		4
        /*0004*/ 	.word	0xffffffff
	.align		4
        /*0008*/ 	.word	0x00000000
	.align		4
        /*000c*/ 	.word	0xfffffffe
	.align		4
        /*0010*/ 	.word	0x00000000
	.align		4
        /*0014*/ 	.word	0xfffffffd
	.align		4
        /*0018*/ 	.word	0x00000000
	.align		4
        /*001c*/ 	.word	0xfffffffc


//--------------------- .nv.rel.action            --------------------------
	.section	.nv.rel.action,"",@"SHT_CUDA_RELOCINFO"
	.align	8
	.sectionentsize	8
        /*0000*/ 	.byte	0x73, 0x00, 0x00, 0x00, 0x00, 0x00, 0x00, 0x00, 0x00, 0x00, 0x00, 0x11, 0x25, 0x00, 0x05, 0x36


//--------------------- .nv.constant0._rope_embedding --------------------------
	.section	.nv.constant0._rope_embedding,"a",@progbits
	.sectionflags	@""
	.align	4
.nv.constant0._rope_embedding:
	.zero		400


//--------------------- .text._rope_embedding     --------------------------
	.section	.text._rope_embedding,"ax",@progbits
	.sectioninfo	@"SHI_REGISTERS=26"
	.align	128
        .global         _rope_embedding
        .type           _rope_embedding,@function
        .size           _rope_embedding,(.L_x_4 - _rope_embedding)
        .other          _rope_embedding,@"STO_CUDA_ENTRY STV_DEFAULT"
_rope_embedding:
.text._rope_embedding:
[----:B------:R-:W-:Y:S02]  /*0000*/  IMAD.MOV.U32 R1, RZ, RZ, c[0x0][0x28] ;  /* 0x00000a00ff017624 */ /* 0x000fe400078e00ff */
[----:B------:R-:W-:Y:S01]  /*0010*/  IABS R5, c[0x0][0x18c] ;  /* 0x0000630000057a13 */ /* 0x000fe20000000000 */
[----:B------:R-:W0:Y:S04]  /*0020*/  S2R R15, SR_CTAID.X ;  /* 0x00000000000f7919 */ /* 0x000e280000002500 */
[----:B------:R-:W1:Y:S01]  /*0030*/  S2R R12, SR_CTAID.Y ;  /* 0x00000000000c7919 */ /* 0x000e620000002600 */
[----:B------:R-:W2:Y:S08]  /*0040*/  I2F.RP R0, R5 ;  /* 0x0000000500007306 */ /* 0x000eb00000209400 */
[----:B--2---:R-:W2:Y:S01]  /*0050*/  MUFU.RCP R0, R0 ;  /* 0x0000000000007308 */ /* 0x004ea20000001000 */
[----:B0-----:R-:W-:Y:S01]  /*0060*/  ISETP.GE.AND P1, PT, R15, RZ, PT ;  /* 0x000000ff0f00720c */ /* 0x001fe20003f26270 */
[----:B-1----:R-:W-:Y:S01]  /*0070*/  IMAD.SHL.U32 R9, R12, 0x4, RZ ;  /* 0x000000040c097824 */ /* 0x002fe200078e00ff */
[----:B--2---:R-:W-:-:S02]  /*0080*/  IADD3 R2, R0, 0xffffffe, RZ ;  /* 0x0ffffffe00027810 */ /* 0x004fc40007ffe0ff */
[----:B------:R-:W-:-:S04]  /*0090*/  IABS R0, R15 ;  /* 0x0000000f00007213 */ /* 0x000fc80000000000 */
[----:B------:R0:W1:Y:S02]  /*00a0*/  F2I.FTZ.U32.TRUNC.NTZ R3, R2 ;  /* 0x0000000200037305 */ /* 0x000064000021f000 */
[----:B0-----:R-:W-:Y:S02]  /*00b0*/  IMAD.MOV.U32 R2, RZ, RZ, RZ ;  /* 0x000000ffff027224 */ /* 0x001fe400078e00ff */
[----:B-1----:R-:W-:-:S04]  /*00c0*/  IMAD.MOV R4, RZ, RZ, -R3 ;  /* 0x000000ffff047224 */ /* 0x002fc800078e0a03 */
[----:B------:R-:W-:-:S04]  /*00d0*/  IMAD R7, R4, R5, RZ ;  /* 0x0000000504077224 */ /* 0x000fc800078e02ff */
[----:B------:R-:W-:Y:S01]  /*00e0*/  IMAD.HI.U32 R3, R3, R7, R2 ;  /* 0x0000000703037227 */ /* 0x000fe200078e0002 */
[----:B------:R-:W-:-:S04]  /*00f0*/  IADD3 R2, R9, 0x4, RZ ;  /* 0x0000000409027810 */ /* 0x000fc80007ffe0ff */
[----:B------:R-:W-:Y:S01]  /*0100*/  IMNMX R2, R2, 0x18, PT ;  /* 0x0000001802027817 */ /* 0x000fe20003800200 */
[----:B------:R-:W-:-:S03]  /*0110*/  IMAD.HI.U32 R3, R3, R0, RZ ;  /* 0x0000000003037227 */ /* 0x000fc600078e00ff */
[----:B------:R-:W-:Y:S01]  /*0120*/  ISETP.GE.AND P2, PT, R9, R2, PT ;  /* 0x000000020900720c */ /* 0x000fe20003f46270 */
[----:B------:R-:W-:-:S04]  /*0130*/  IMAD.MOV R3, RZ, RZ, -R3 ;  /* 0x000000ffff037224 */ /* 0x000fc800078e0a03 */
[----:B------:R-:W-:-:S05]  /*0140*/  IMAD R0, R5, R3, R0 ;  /* 0x0000000305007224 */ /* 0x000fca00078e0200 */
[----:B------:R-:W-:-:S12]  /*0150*/  ISETP.GT.U32.AND P0, PT, R5, R0, PT ;  /* 0x000000000500720c */ /* 0x000fd80003f04070 */
[----:B------:R-:W-:-:S05]  /*0160*/  @!P0 IMAD.IADD R0, R0, 0x1, -R5 ;  /* 0x0000000100008824 */ /* 0x000fca00078e0a05 */
[----:B------:R-:W-:Y:S01]  /*0170*/  ISETP.GT.U32.AND P0, PT, R5, R0, PT ;  /* 0x000000000500720c */ /* 0x000fe20003f04070 */
[----:B------:R-:W-:Y:S11]  /*0180*/  @P2 EXIT ;  /* 0x000000000000294d */ /* 0x000ff60003800000 */
[----:B------:R-:W0:Y:S01]  /*0190*/  S2R R14, SR_TID.X ;  /* 0x00000000000e7919 */ /* 0x000e220000002100 */
[----:B------:R-:W-:Y:S01]  /*01a0*/  @!P0 IMAD.IADD R0, R0, 0x1, -R5 ;  /* 0x0000000100008824 */ /* 0x000fe200078e0a05 */
[----:B------:R-:W-:Y:S01]  /*01b0*/  ISETP.NE.AND P0, PT, RZ, c[0x0][0x18c], PT ;  /* 0x00006300ff007a0c */ /* 0x000fe20003f05270 */
[----:B------:R-:W-:Y:S02]  /*01c0*/  IMAD.SHL.U32 R12, R12, 0x200, RZ ;  /* 0x000002000c0c7824 */ /* 0x000fe400078e00ff */
[----:B------:R-:W-:Y:S02]  /*01d0*/  IMAD.MOV.U32 R3, RZ, RZ, R0 ;  /* 0x000000ffff037224 */ /* 0x000fe400078e0000 */
[----:B------:R-:W-:Y:S02]  /*01e0*/  IMAD.MOV.U32 R0, RZ, RZ, 0x2 ;  /* 0x00000002ff007424 */ /* 0x000fe400078e00ff */
[----:B------:R-:W-:-:S02]  /*01f0*/  @!P1 IMAD.MOV R3, RZ, RZ, -R3 ;  /* 0x000000ffff039224 */ /* 0x000fc400078e0a03 */
[----:B------:R-:W-:-:S03]  /*0200*/  IMAD R12, R15, c[0x0][0x168], R12 ;  /* 0x00005a000f0c7a24 */ /* 0x000fc600078e020c */
[----:B------:R-:W-:-:S05]  /*0210*/  @!P0 LOP3.LUT R3, RZ, c[0x0][0x18c], RZ, 0x33, !PT ;  /* 0x00006300ff038a12 */ /* 0x000fca00078e33ff */
[C---:B------:R-:W-:Y:S02]  /*0220*/  IMAD R5, R3.reuse, c[0x0][0x188], RZ ;  /* 0x0000620003057a24 */ /* 0x040fe400078e02ff */
[----:B------:R-:W-:Y:S02]  /*0230*/  IMAD R7, R3, c[0x0][0x178], RZ ;  /* 0x00005e0003077a24 */ /* 0x000fe400078e02ff */
[----:B------:R-:W-:Y:S01]  /*0240*/  IMAD.WIDE R4, R5, R0, c[0x0][0x180] ;  /* 0x0000600005047625 */ /* 0x000fe200078e0200 */
[----:B0-----:R-:W-:-:S03]  /*0250*/  LOP3.LUT R13, R14, 0x3f, RZ, 0xc0, !PT ;  /* 0x0000003f0e0d7812 */ /* 0x001fc600078ec0ff */
[----:B------:R-:W-:-:S04]  /*0260*/  IMAD.WIDE R6, R7, R0, c[0x0][0x170] ;  /* 0x00005c0007067625 */ /* 0x000fc800078e0200 */
[----:B------:R-:W-:Y:S02]  /*0270*/  IMAD.MOV.U32 R3, RZ, RZ, R9 ;  /* 0x000000ffff037224 */ /* 0x000fe400078e0009 */
[----:B------:R-:W-:-:S04]  /*0280*/  IMAD.WIDE.U32 R8, R13, 0x2, R4 ;  /* 0x000000020d087825 */ /* 0x000fc800078e0004 */
[----:B------:R-:W-:-:S04]  /*0290*/  IMAD.WIDE.U32 R10, R13, 0x2, R6 ;  /* 0x000000020d0a7825 */ /* 0x000fc800078e0006 */
[----:B------:R0:W5:Y:S01]  /*02a0*/  LDG.E.U16.SYS R4, [R8] ;  /* 0x0000000008047381 */ /* 0x00016200001ee500 */
[----:B------:R-:W-:Y:S01]  /*02b0*/  IMAD.IADD R16, R2, 0x1, -R3 ;  /* 0x0000000102107824 */ /* 0x000fe200078e0a03 */
[----:B------:R-:W-:Y:S01]  /*02c0*/  PLOP3.LUT P0, PT, PT, PT, PT, 0x80, 0x0 ;  /* 0x000000000000781c */ /* 0x000fe20003f0f070 */
[----:B------:R-:W-:Y:S01]  /*02d0*/  IMAD.IADD R7, R13, 0x1, R12 ;  /* 0x000000010d077824 */ /* 0x000fe200078e020c */
[----:B------:R0:W5:Y:S02]  /*02e0*/  LDG.E.U16.SYS R5, [R10] ;  /* 0x000000000a057381 */ /* 0x00016400001ee500 */
[----:B------:R-:W-:Y:S02]  /*02f0*/  ISETP.GT.AND P1, PT, R16, 0x3, PT ;  /* 0x000000031000780c */ /* 0x000fe40003f24270 */
[----:B------:R-:W-:-:S10]  /*0300*/  LOP3.LUT R6, R14, 0x40, RZ, 0xc0, !PT ;  /* 0x000000400e067812 */ /* 0x000fd400078ec0ff */
[----:B------:R-:W-:Y:S05]  /*0310*/  @!P1 BRA `(.L_x_0) ;  /* 0x0000039000009947 */ /* 0x000fea0003800000 */
[----:B0-----:R-:W-:Y:S02]  /*0320*/  ISETP.NE.AND P1, PT, R6, RZ, PT ;  /* 0x000000ff0600720c */ /* 0x001fe40003f25270 */
[----:B------:R-:W-:Y:S02]  /*0330*/  PLOP3.LUT P0, PT, PT, PT, PT, 0x8, 0x0 ;  /* 0x000000000000781c */ /* 0x000fe40003f0e170 */
[----:B------:R-:W-:Y:S02]  /*0340*/  IADD3 R18, R2, -0x3, RZ ;  /* 0xfffffffd02127810 */ /* 0x000fe40007ffe0ff */
.L_x_1:
[C---:B--2---:R-:W-:Y:S01]  /*0350*/  IADD3 R11, R7.reuse, 0x40, RZ ;  /* 0x00000040070b7810 */ /* 0x044fe20007ffe0ff */
[----:B------:R-:W-:-:S04]  /*0360*/  IMAD.WIDE R8, R7, R0, c[0x0][0x160] ;  /* 0x0000580007087625 */ /* 0x000fc800078e0200 */
[----:B------:R-:W-:-:S04]  /*0370*/  IMAD.WIDE R10, R11, R0, c[0x0][0x160] ;  /* 0x000058000b0a7625 */ /* 0x000fc800078e0200 */
[----:B------:R-:W2:Y:S04]  /*0380*/  LDG.E.U16.SYS R13, [R8] ;  /* 0x00000000080d7381 */ /* 0x000ea800001ee500 */
[----:B------:R-:W3:Y:S01]  /*0390*/  LDG.E.U16.SYS R12, [R10] ;  /* 0x000000000a0c7381 */ /* 0x000ee200001ee500 */
[----:B-----5:R-:W-:Y:S02]  /*03a0*/  PRMT R19, R4, 0x5410, R5 ;  /* 0x0000541004137816 */ /* 0x020fe40000000005 */
[----:B------:R-:W-:-:S04]  /*03b0*/  IADD3 R15, R7, 0xc0, RZ ;  /* 0x000000c0070f7810 */ /* 0x000fc80007ffe0ff */
[----:B---3--:R-:W-:-:S06]  /*03c0*/  HMUL2 R12, R19, R12.H0_H0 ;  /* 0x2000000c130c7232 */ /* 0x008fcc0000000000 */
[-CC-:B--2---:R-:W-:Y:S02]  /*03d0*/  HFMA2 R14, R5.H0_H0, R13.reuse.H0_H0, -R12.reuse.H0_H0 ;  /* 0x2000000d050e7231 */ /* 0x184fe4000014080c */
[----:B------:R-:W-:-:S06]  /*03e0*/  HFMA2 R13, R4.H0_H0, R13.H0_H0, R12.H1_H1 ;  /* 0x2000000d040d7231 */ /* 0x000fcc000006080c */
[----:B------:R-:W-:Y:S01]  /*03f0*/  PRMT R20, R14, 0x7610, R20 ;  /* 0x000076100e147816 */ /* 0x000fe20000000014 */
[----:B------:R-:W-:Y:S01]  /*0400*/  IMAD.WIDE R14, R15, R0, c[0x0][0x160] ;  /* 0x000058000f0e7625 */ /* 0x000fe200078e0200 */
[----:B------:R-:W-:Y:S02]  /*0410*/  PRMT R21, R13, 0x7610, R21 ;  /* 0x000076100d157816 */ /* 0x000fe40000000015 */
[----:B------:R-:W-:-:S04]  /*0420*/  IADD3 R13, R7, 0x80, RZ ;  /* 0x00000080070d7810 */ /* 0x000fc80007ffe0ff */
[----:B------:R0:W-:Y:S01]  /*0430*/  @!P1 STG.E.U16.SYS [R8], R20 ;  /* 0x0000001408009386 */ /* 0x0001e2000010e500 */
[----:B------:R-:W-:-:S03]  /*0440*/  IMAD.WIDE R12, R13, R0, c[0x0][0x160] ;  /* 0x000058000d0c7625 */ /* 0x000fc600078e0200 */
[----:B------:R1:W-:Y:S04]  /*0450*/  @!P1 STG.E.U16.SYS [R10], R21 ;  /* 0x000000150a009386 */ /* 0x0003e8000010e500 */
[----:B------:R-:W0:Y:S04]  /*0460*/  LDG.E.U16.SYS R17, [R14] ;  /* 0x000000000e117381 */ /* 0x000e2800001ee500 */
[----:B------:R-:W1:Y:S01]  /*0470*/  LDG.E.U16.SYS R16, [R12] ;  /* 0x000000000c107381 */ /* 0x000e6200001ee500 */
[----:B0-----:R-:W-:Y:S01]  /*0480*/  HMUL2 R9, R19, R17.H0_H0 ;  /* 0x2000001113097232 */ /* 0x001fe20000000000 */
[----:B------:R-:W-:-:S05]  /*0490*/  IADD3 R17, R7, 0x140, RZ ;  /* 0x0000014007117810 */ /* 0x000fca0007ffe0ff */
[-CC-:B-1----:R-:W-:Y:S02]  /*04a0*/  HFMA2 R11, R5.H0_H0, R16.reuse.H0_H0, -R9.reuse.H0_H0 ;  /* 0x20000010050b7231 */ /* 0x182fe40000140809 */
[----:B------:R-:W-:Y:S01]  /*04b0*/  HFMA2 R16, R4.H0_H0, R16.H0_H0, R9.H1_H1 ;  /* 0x2000001004107231 */ /* 0x000fe20000060809 */
[----:B------:R-:W-:-:S05]  /*04c0*/  IADD3 R9, R7, 0x100, RZ ;  /* 0x0000010007097810 */ /* 0x000fca0007ffe0ff */
[----:B------:R-:W-:Y:S02]  /*04d0*/  PRMT R22, R11, 0x7610, R22 ;  /* 0x000076100b167816 */ /* 0x000fe40000000016 */
[----:B------:R-:W-:Y:S01]  /*04e0*/  PRMT R20, R16, 0x7610, R20 ;  /* 0x0000761010147816 */ /* 0x000fe20000000014 */
[----:B------:R-:W-:-:S04]  /*04f0*/  IMAD.WIDE R16, R17, R0, c[0x0][0x160] ;  /* 0x0000580011107625 */ /* 0x000fc800078e0200 */
[----:B------:R-:W-:Y:S01]  /*0500*/  IMAD.WIDE R8, R9, R0, c[0x0][0x160] ;  /* 0x0000580009087625 */ /* 0x000fe200078e0200 */
[----:B------:R0:W-:Y:S04]  /*0510*/  @!P1 STG.E.U16.SYS [R12], R22 ;  /* 0x000000160c009386 */ /* 0x0001e8000010e500 */
[----:B------:R1:W-:Y:S04]  /*0520*/  @!P1 STG.E.U16.SYS [R14], R20 ;  /* 0x000000140e009386 */ /* 0x0003e8000010e500 */
[----:B------:R-:W2:Y:S04]  /*0530*/  LDG.E.U16.SYS R10, [R16] ;  /* 0x00000000100a7381 */ /* 0x000ea800001ee500 */
[----:B------:R-:W0:Y:S01]  /*0540*/  LDG.E.U16.SYS R11, [R8] ;  /* 0x00000000080b7381 */ /* 0x000e2200001ee500 */
[----:B--2---:R-:W-:-:S06]  /*0550*/  HMUL2 R10, R19, R10.H0_H0 ;  /* 0x2000000a130a7232 */ /* 0x004fcc0000000000 */
[-CC-:B0-----:R-:W-:Y:S02]  /*0560*/  HFMA2 R13, R5.H0_H0, R11.reuse.H0_H0, -R10.reuse.H0_H0 ;  /* 0x2000000b050d7231 */ /* 0x181fe4000014080a */
[----:B------:R-:W-:Y:S01]  /*0570*/  HFMA2 R10, R4.H0_H0, R11.H0_H0, R10.H1_H1 ;  /* 0x2000000b040a7231 */ /* 0x000fe2000006080a */
[----:B------:R-:W-:-:S05]  /*0580*/  IADD3 R11, R7, 0x1c0, RZ ;  /* 0x000001c0070b7810 */ /* 0x000fca0007ffe0ff */
[----:B------:R-:W-:Y:S01]  /*0590*/  PRMT R21, R13, 0x7610, R21 ;  /* 0x000076100d157816 */ /* 0x000fe20000000015 */
[----:B------:R-:W-:Y:S01]  /*05a0*/  IMAD.WIDE R12, R11, R0, c[0x0][0x160] ;  /* 0x000058000b0c7625 */ /* 0x000fe200078e0200 */
[----:B------:R-:W-:Y:S02]  /*05b0*/  PRMT R23, R10, 0x7610, R23 ;  /* 0x000076100a177816 */ /* 0x000fe40000000017 */
[----:B------:R-:W-:-:S04]  /*05c0*/  IADD3 R11, R7, 0x180, RZ ;  /* 0x00000180070b7810 */ /* 0x000fc80007ffe0ff */
[----:B------:R0:W-:Y:S01]  /*05d0*/  @!P1 STG.E.U16.SYS [R8], R21 ;  /* 0x0000001508009386 */ /* 0x0001e2000010e500 */
[----:B------:R-:W-:-:S03]  /*05e0*/  IMAD.WIDE R10, R11, R0, c[0x0][0x160] ;  /* 0x000058000b0a7625 */ /* 0x000fc600078e0200 */
[----:B------:R2:W-:Y:S04]  /*05f0*/  @!P1 STG.E.U16.SYS [R16], R23 ;  /* 0x0000001710009386 */ /* 0x0005e8000010e500 */
[----:B-1----:R-:W0:Y:S04]  /*0600*/  LDG.E.U16.SYS R15, [R12] ;  /* 0x000000000c0f7381 */ /* 0x002e2800001ee500 */
[----:B------:R-:W3:Y:S01]  /*0610*/  LDG.E.U16.SYS R14, [R10] ;  /* 0x000000000a0e7381 */ /* 0x000ee200001ee500 */
[----:B------:R-:W-:-:S04]  /*0620*/  IADD3 R3, R3, 0x4, RZ ;  /* 0x0000000403037810 */ /* 0x000fc80007ffe0ff */
[----:B------:R-:W-:Y:S02]  /*0630*/  ISETP.GE.AND P2, PT, R3, R18, PT ;  /* 0x000000120300720c */ /* 0x000fe40003f46270 */
[----:B------:R-:W-:Y:S01]  /*0640*/  IADD3 R7, R7, 0x200, RZ ;  /* 0x0000020007077810 */ /* 0x000fe20007ffe0ff */
[----:B0-----:R-:W-:-:S06]  /*0650*/  HMUL2 R9, R19, R15.H0_H0 ;  /* 0x2000000f13097232 */ /* 0x001fcc0000000000 */
[-CC-:B---3--:R-:W-:Y:S02]  /*0660*/  HFMA2 R15, R5.H0_H0, R14.reuse.H0_H0, -R9.reuse.H0_H0 ;  /* 0x2000000e050f7231 */ /* 0x188fe40000140809 */
[----:B------:R-:W-:-:S06]  /*0670*/  HFMA2 R14, R4.H0_H0, R14.H0_H0, R9.H1_H1 ;  /* 0x2000000e040e7231 */ /* 0x000fcc0000060809 */
[----:B------:R2:W-:Y:S04]  /*0680*/  @!P1 STG.E.U16.SYS [R10], R15 ;  /* 0x0000000f0a009386 */ /* 0x0005e8000010e500 */
[----:B------:R2:W-:Y:S01]  /*0690*/  @!P1 STG.E.U16.SYS [R12], R14 ;  /* 0x0000000e0c009386 */ /* 0x0005e2000010e500 */
[----:B------:R-:W-:Y:S05]  /*06a0*/  @!P2 BRA `(.L_x_1) ;  /* 0xfffffca00000a947 */ /* 0x000fea000383ffff */
.L_x_0:
[----:B0-----:R-:W-:-:S05]  /*06b0*/  IMAD.IADD R8, R2, 0x1, -R3 ;  /* 0x0000000102087824 */ /* 0x001fca00078e0a03 */
[----:B------:R-:W-:-:S12]  /*06c0*/  ISETP.GT.AND P1, PT, R8, 0x1, PT ;  /* 0x000000010800780c */ /* 0x000fd80003f24270 */
[----:B------:R-:W-:Y:S05]  /*06d0*/  @!P1 BRA `(.L_x_2) ;  /* 0x000001d000009947 */ /* 0x000fea0003800000 */
[C---:B--2---:R-:W-:Y:S01]  /*06e0*/  IADD3 R11, R7.reuse, 0x40, RZ ;  /* 0x00000040070b7810 */ /* 0x044fe20007ffe0ff */
[----:B------:R-:W-:-:S04]  /*06f0*/  IMAD.WIDE R8, R7, R0, c[0x0][0x160] ;  /* 0x0000580007087625 */ /* 0x000fc800078e0200 */
[----:B------:R-:W-:-:S04]  /*0700*/  IMAD.WIDE R10, R11, R0, c[0x0][0x160] ;  /* 0x000058000b0a7625 */ /* 0x000fc800078e0200 */
[----:B------:R-:W2:Y:S04]  /*0710*/  LDG.E.U16.SYS R13, [R8] ;  /* 0x00000000080d7381 */ /* 0x000ea800001ee500 */
[----:B------:R-:W3:Y:S01]  /*0720*/  LDG.E.U16.SYS R12, [R10] ;  /* 0x000000000a0c7381 */ /* 0x000ee200001ee500 */
[----:B-----5:R-:W-:Y:S02]  /*0730*/  PRMT R18, R4, 0x5410, R5 ;  /* 0x0000541004127816 */ /* 0x020fe40000000005 */
[----:B------:R-:W-:Y:S02]  /*0740*/  ISETP.NE.AND P0, PT, R6, RZ, PT ;  /* 0x000000ff0600720c */ /* 0x000fe40003f05270 */
[C---:B------:R-:W-:Y:S02]  /*0750*/  IADD3 R15, R7.reuse, 0xc0, RZ ;  /* 0x000000c0070f7810 */ /* 0x040fe40007ffe0ff */
[----:B------:R-:W-:Y:S01]  /*0760*/  IADD3 R17, R7, 0x80, RZ ;  /* 0x0000008007117810 */ /* 0x000fe20007ffe0ff */
[----:B---3--:R-:W-:-:S06]  /*0770*/  HMUL2 R12, R18, R12.H0_H0 ;  /* 0x2000000c120c7232 */ /* 0x008fcc0000000000 */
[-CC-:B--2---:R-:W-:Y:S02]  /*0780*/  HFMA2 R14, R5.H0_H0, R13.reuse.H0_H0, -R12.reuse.H0_H0 ;  /* 0x2000000d050e7231 */ /* 0x184fe4000014080c */
[----:B------:R-:W-:-:S06]  /*0790*/  HFMA2 R13, R4.H0_H0, R13.H0_H0, R12.H1_H1 ;  /* 0x2000000d040d7231 */ /* 0x000fcc000006080c */
[----:B------:R-:W-:Y:S01]  /*07a0*/  PRMT R19, R14, 0x7610, R19 ;  /* 0x000076100e137816 */ /* 0x000fe20000000013 */
[----:B------:R-:W-:Y:S01]  /*07b0*/  IMAD.WIDE R14, R15, R0, c[0x0][0x160] ;  /* 0x000058000f0e7625 */ /* 0x000fe200078e0200 */
[----:B------:R-:W-:-:S03]  /*07c0*/  PRMT R20, R13, 0x7610, R20 ;  /* 0x000076100d147816 */ /* 0x000fc60000000014 */
[----:B------:R-:W-:-:S03]  /*07d0*/  IMAD.WIDE R12, R17, R0, c[0x0][0x160] ;  /* 0x00005800110c7625 */ /* 0x000fc600078e0200 */
[----:B------:R0:W-:Y:S04]  /*07e0*/  @!P0 STG.E.U16.SYS [R8], R19 ;  /* 0x0000001308008386 */ /* 0x0001e8000010e500 */
[----:B------:R1:W-:Y:S04]  /*07f0*/  @!P0 STG.E.U16.SYS [R10], R20 ;  /* 0x000000140a008386 */ /* 0x0003e8000010e500 */
[----:B------:R-:W2:Y:S04]  /*0800*/  LDG.E.U16.SYS R7, [R14] ;  /* 0x000000000e077381 */ /* 0x000ea800001ee500 */
[----:B------:R-:W0:Y:S01]  /*0810*/  LDG.E.U16.SYS R16, [R12] ;  /* 0x000000000c107381 */ /* 0x000e2200001ee500 */
[----:B------:R-:W-:-:S04]  /*0820*/  IADD3 R3, R3, 0x1, RZ ;  /* 0x0000000103037810 */ /* 0x000fc80007ffe0ff */
[----:B------:R-:W-:Y:S01]  /*0830*/  IADD3 R3, R3, 0x1, RZ ;  /* 0x0000000103037810 */ /* 0x000fe20007ffe0ff */
[----:B--2---:R-:W-:-:S06]  /*0840*/  HMUL2 R7, R18, R7.H0_H0 ;  /* 0x2000000712077232 */ /* 0x004fcc0000000000 */
[-CC-:B0-----:R-:W-:Y:S02]  /*0850*/  HFMA2 R9, R5.H0_H0, R16.reuse.H0_H0, -R7.reuse.H0_H0 ;  /* 0x2000001005097231 */ /* 0x181fe40000140807 */
[----:B------:R-:W-:Y:S01]  /*0860*/  HFMA2 R16, R4.H0_H0, R16.H0_H0, R7.H1_H1 ;  /* 0x2000001004107231 */ /* 0x000fe20000060807 */
[----:B------:R-:W-:-:S05]  /*0870*/  IADD3 R7, R17, 0x80, RZ ;  /* 0x0000008011077810 */ /* 0x000fca0007ffe0ff */
[----:B------:R1:W-:Y:S04]  /*0880*/  @!P0 STG.E.U16.SYS [R12], R9 ;  /* 0x000000090c008386 */ /* 0x0003e8000010e500 */
[----:B------:R1:W-:Y:S01]  /*0890*/  @!P0 STG.E.U16.SYS [R14], R16 ;  /* 0x000000100e008386 */ /* 0x0003e2000010e500 */
[----:B------:R-:W-:-:S04]  /*08a0*/  PLOP3.LUT P0, PT, PT, PT, PT, 0x8, 0x0 ;  /* 0x000000000000781c */ /* 0x000fc80003f0e170 */
.L_x_2:
[----:B------:R-:W-:-:S12]  /*08b0*/  ISETP.LT.OR P0, PT, R3, R2, P0 ;  /* 0x000000020300720c */ /* 0x000fd80000701670 */
[----:B------:R-:W-:Y:S05]  /*08c0*/  @!P0 EXIT ;  /* 0x000000000000894d */ /* 0x000fea0003800000 */
[C---:B-1----:R-:W-:Y:S01]  /*08d0*/  IADD3 R9, R7.reuse, 0x40, RZ ;  /* 0x0000004007097810 */ /* 0x042fe20007ffe0ff */
[----:B------:R-:W-:-:S04]  /*08e0*/  IMAD.WIDE R2, R7, R0, c[0x0][0x160] ;  /* 0x0000580007027625 */ /* 0x000fc800078e0200 */
[----:B------:R-:W-:-:S04]  /*08f0*/  IMAD.WIDE R8, R9, R0, c[0x0][0x160] ;  /* 0x0000580009087625 */ /* 0x000fc800078e0200 */
[----:B------:R-:W3:Y:S04]  /*0900*/  LDG.E.U16.SYS R7, [R2] ;  /* 0x0000000002077381 */ /* 0x000ee800001ee500 */
[----:B------:R-:W4:Y:S01]  /*0910*/  LDG.E.U16.SYS R0, [R8] ;  /* 0x0000000008007381 */ /* 0x000f2200001ee500 */
[----:B--2--5:R-:W-:Y:S02]  /*0920*/  PRMT R11, R4, 0x5410, R5 ;  /* 0x00005410040b7816 */ /* 0x024fe40000000005 */
[----:B------:R-:W-:-:S04]  /*0930*/  ISETP.NE.AND P0, PT, R6, RZ, PT ;  /* 0x000000ff0600720c */ /* 0x000fc80003f05270 */
[----:B----4-:R-:W-:-:S06]  /*0940*/  HMUL2 R0, R11, R0.H0_H0 ;  /* 0x200000000b007232 */ /* 0x010fcc0000000000 */
[-CC-:B---3--:R-:W-:Y:S02]  /*0950*/  HFMA2 R5, R5.H0_H0, R7.reuse.H0_H0, -R0.reuse.H0_H0 ;  /* 0x2000000705057231 */ /* 0x188fe40000140800 */
[----:B------:R-:W-:-:S06]  /*0960*/  HFMA2 R4, R4.H0_H0, R7.H0_H0, R0.H1_H1 ;  /* 0x2000000704047231 */ /* 0x000fcc0000060800 */
[----:B------:R0:W-:Y:S01]  /*0970*/  @!P0 STG.E.U16.SYS [R2], R5 ;  /* 0x0000000502008386 */ /* 0x0001e2000010e500 */
[----:B------:R-:W-:Y:S05]  /*0980*/  @P0 EXIT ;  /* 0x000000000000094d */ /* 0x000fea0003800000 */
[----:B------:R-:W-:Y:S01]  /*0990*/  STG.E.U16.SYS [R8], R4 ;  /* 0x0000000408007386 */ /* 0x000fe2000010e500 */
[----:B------:R-:W-:Y:S05]  /*09a0*/  EXIT ;  /* 0x000000000000794d */ /* 0x000fea0003800000 */
.L_x_3:
[----:B------:R-:W-:-:S00]  /*09b0*/  BRA `(.L_x_3) ;  /* 0xfffffff000007947 */ /* 0x000fc0000383ffff */
[----:B------:R-:W-:-:S00]  /*09c0*/  NOP ;  /* 0x0000000000007918 */ /* 0x000fc00000000000 */
[----:B------:R-:W-:-:S00]  /*09d0*/  NOP ;  /* 0x0000000000007918 */ /* 0x000fc00000000000 */
[----:B------:R-:W-:-:S00]  /*09e0*/  NOP ;  /* 0x0000000000007918 */ /* 0x000fc00000000000 */
[----:B------:R-:W-:-:S00]  /*09f0*/  NOP ;  /* 0x0000000000007918 */ /* 0x000fc00000000000 */
.L_x_4:
